//
// Generated by NVIDIA NVVM Compiler
//
// Compiler Build ID: CL-36424714
// Cuda compilation tools, release 13.0, V13.0.88
// Based on NVVM 20.0.0
//

.version 9.0
.target sm_100
.address_size 64

	// .globl	_Z5hellov
.extern .func  (.param .b32 func_retval0) vprintf
(
	.param .b64 vprintf_param_0,
	.param .b64 vprintf_param_1
)
;
.global .align 1 .b8 $str[36] = {72, 101, 108, 108, 111, 32, 102, 114, 111, 109, 32, 71, 80, 85, 33, 32, 98, 108, 111, 99, 107, 61, 37, 100, 32, 116, 104, 114, 101, 97, 100, 61, 37, 100, 10};

.visible .entry _Z5hellov()
{
	.local .align 8 .b8 	__local_depot0[8];
	.reg .b64 	%SP;
	.reg .b64 	%SPL;
	.reg .b32 	%r<5>;
	.reg .b64 	%rd<5>;

	mov.u64 	%SPL, __local_depot0;
	cvta.local.u64 	%SP, %SPL;
	add.u64 	%rd1, %SP, 0;
	add.u64 	%rd2, %SPL, 0;
	mov.u32 	%r1, %ctaid.x;
	mov.u32 	%r2, %tid.x;
	st.local.v2.u32 	[%rd2], {%r1, %r2};
	mov.u64 	%rd3, $str;
	cvta.global.u64 	%rd4, %rd3;
	{ // callseq 0, 0
	.param .b64 param0;
	st.param.b64 	[param0], %rd4;
	.param .b64 param1;
	st.param.b64 	[param1], %rd1;
	.param .b32 retval0;
	call.uni (retval0), 
	vprintf, 
	(
	param0, 
	param1
	);
	ld.param.b32 	%r3, [retval0];
	} // callseq 0
	ret;

}


// ===== COMPILED SASS (sm_100) =====

	.target	sm_100

	.elftype	@"ET_EXEC"


//--------------------- .note.nv.tkinfo           --------------------------
	.section	.note.nv.tkinfo,"",@"SHT_NOTE"
	.sectionflags	@"SHF_NOTE_NV_TKINFO"
	.tkinfo
        /*0018*/ 	.word	0x00000002
        /*0030*/ 	.string	""
        /*0030*/ 	.string	"ptxas"
        /*0030*/ 	.string	"Cuda compilation tools, release 13.0, V13.0.88"
        /*0030*/ 	.string	"Build cuda_13.0.r13.0/compiler.36424714_0"
        /*0030*/ 	.string	"-arch sm_100 -m 64 "



//--------------------- .note.nv.cuinfo           --------------------------
	.section	.note.nv.cuinfo,"",@"SHT_NOTE"
	.sectionflags	@"SHF_NOTE_NV_CUINFO"
        /*0018*/ 	.short	0x0002
        /*001a*/ 	.short	0x0064
        /*001c*/ 	.short	0x0082
	.zero		2


//--------------------- .nv.info                  --------------------------
	.section	.nv.info,"",@"SHT_CUDA_INFO"
	.align	4


	//----- nvinfo : EIATTR_REGCOUNT
	.align		4
        /*0000*/ 	.byte	0x04, 0x2f
        /*0002*/ 	.short	(.L_2 - .L_1)
	.align		4
.L_1:
        /*0004*/ 	.word	index@(_Z5hellov)
        /*0008*/ 	.word	0x00000018


	//----- nvinfo : EIATTR_FRAME_SIZE
	.align		4
.L_2:
        /*000c*/ 	.byte	0x04, 0x11
        /*000e*/ 	.short	(.L_4 - .L_3)
	.align		4
.L_3:
        /*0010*/ 	.word	index@(_Z5hellov)
        /*0014*/ 	.word	0x00000008


	//----- nvinfo : EIATTR_MIN_STACK_SIZE
	.align		4
.L_4:
        /*0018*/ 	.byte	0x04, 0x12
        /*001a*/ 	.short	(.L_6 - .L_5)
	.align		4
.L_5:
        /*001c*/ 	.word	index@(_Z5hellov)
        /*0020*/ 	.word	0x00000008
.L_6:


//--------------------- .nv.compat                --------------------------
	.section	.nv.compat,"",@"SHT_CUDA_COMPAT_INFO"
	.align	4
        /*0000*/ 	.byte	0x02, 0x09, 0x00, 0x00, 0x02, 0x02, 0x01, 0x00, 0x02, 0x05, 0x05, 0x00, 0x03, 0x07, 0x01, 0x01
        /*0010*/ 	.byte	0x02, 0x03, 0x00, 0x00, 0x02, 0x06, 0x01, 0x00, 0x04, 0x0b, 0x08, 0x00, 0x09, 0x00, 0x00, 0x00
        /*0020*/ 	.byte	0x00, 0x00, 0x00, 0x00


//--------------------- .nv.info._Z5hellov        --------------------------
	.section	.nv.info._Z5hellov,"",@"SHT_CUDA_INFO"
	.sectionflags	@""
	.align	4


	//----- nvinfo : EIATTR_CUDA_API_VERSION
	.align		4
        /*0000*/ 	.byte	0x04, 0x37
        /*0002*/ 	.short	(.L_8 - .L_7)
.L_7:
        /*0004*/ 	.word	0x00000082


	//----- nvinfo : EIATTR_SPARSE_MMA_MASK
	.align		4
.L_8:
        /*0008*/ 	.byte	0x03, 0x50
        /*000a*/ 	.short	0x0000


	//----- nvinfo : EIATTR_MAXREG_COUNT
	.align		4
        /*000c*/ 	.byte	0x03, 0x1b
        /*000e*/ 	.short	0x00ff


	//----- nvinfo : EIATTR_EXTERNS
	.align		4
        /*0010*/ 	.byte	0x04, 0x0f
        /*0012*/ 	.short	(.L_10 - .L_9)


	//   ....[0]....
	.align		4
.L_9:
        /*0014*/ 	.word	index@(vprintf)


	//----- nvinfo : EIATTR_MERCURY_ISA_VERSION
	.align		4
.L_10:
        /*0018*/ 	.byte	0x03, 0x5f
        /*001a*/ 	.short	0x0101


	//----- nvinfo : EIATTR_VRC_CTA_INIT_COUNT
	.align		4
        /*001c*/ 	.byte	0x02, 0x4a
	.zero		1
	.zero		1


	//----- nvinfo : EIATTR_SYSCALL_OFFSETS
	.align		4
        /*0020*/ 	.byte	0x04, 0x46
        /*0022*/ 	.short	(.L_12 - .L_11)


	//   ....[0]....
.L_11:
        /*0024*/ 	.word	0x000000f0


	//----- nvinfo : EIATTR_EXIT_INSTR_OFFSETS
	.align		4
.L_12:
        /*0028*/ 	.byte	0x04, 0x1c
        /*002a*/ 	.short	(.L_14 - .L_13)


	//   ....[0]....
.L_13:
        /*002c*/ 	.word	0x00000100


	//----- nvinfo : EIATTR_SW_WAR
	.align		4
.L_14:
        /*0030*/ 	.byte	0x04, 0x36
        /*0032*/ 	.short	(.L_16 - .L_15)
.L_15:
        /*0034*/ 	.word	0x00000008
.L_16:


//--------------------- .nv.callgraph             --------------------------
	.section	.nv.callgraph,"",@"SHT_CUDA_CALLGRAPH"
	.align	4
	.sectionentsize	8
	.align		4
        /*0000*/ 	.word	0x00000000
	.align		4
        /*0004*/ 	.word	0xffffffff
	.align		4
        /*0008*/ 	.word	index@(_Z5hellov)
	.align		4
        /*000c*/ 	.word	index@(vprintf)
	.align		4
        /*0010*/ 	.word	0x00000000
	.align		4
        /*0014*/ 	.word	0xfffffffe
	.align		4
        /*0018*/ 	.word	0x00000000
	.align		4
        /*001c*/ 	.word	0xfffffffd
	.align		4
        /*0020*/ 	.word	0x00000000
	.align		4
        /*0024*/ 	.word	0xfffffffc


//--------------------- .nv.constant4             --------------------------
	.section	.nv.constant4,"a",@progbits
	.align	8
	.align		8
.nv.constant4:
        /*0000*/ 	.dword	vprintf
	.align		8
        /*0008*/ 	.dword	$str


//--------------------- .text._Z5hellov           --------------------------
	.section	.text._Z5hellov,"ax",@progbits
	.align	128
        .global         _Z5hellov
        .type           _Z5hellov,@function
        .size           _Z5hellov,(.L_x_2 - _Z5hellov)
        .other          _Z5hellov,@"STO_CUDA_ENTRY STV_DEFAULT"
_Z5hellov:
.text._Z5hellov:
[----:B------:R-:W0:Y:S01]  /*0000*/  LDC R1, c[0x0][0x37c] ;  /* 0x0000df00ff017b82 */ /* 0x000e220000000800 */
[----:B------:R-:W1:Y:S01]  /*0010*/  S2R R8, SR_CTAID.X ;  /* 0x0000000000087919 */ /* 0x000e620000002500 */
[----:B0-----:R-:W-:Y:S01]  /*0020*/  VIADD R1, R1, 0xfffffff8 ;  /* 0xfffffff801017836 */ /* 0x001fe20000000000 */
[----:B------:R-:W-:Y:S01]  /*0030*/  MOV R0, 0x0 ;  /* 0x0000000000007802 */ /* 0x000fe20000000f00 */
[----:B------:R-:W0:Y:S01]  /*0040*/  LDCU UR4, c[0x0][0x2f8] ;  /* 0x00005f00ff0477ac */ /* 0x000e220008000800 */
[----:B------:R-:W1:Y:S03]  /*0050*/  S2R R9, SR_TID.X ;  /* 0x0000000000097919 */ /* 0x000e660000002100 */
[----:B------:R2:W3:Y:S01]  /*0060*/  LDC.64 R2, c[0x4][R0] ;  /* 0x0100000000027b82 */ /* 0x0004e20000000a00 */
[----:B------:R-:W4:Y:S01]  /*0070*/  LDCU.64 UR6, c[0x4][0x8] ;  /* 0x01000100ff0677ac */ /* 0x000f220008000a00 */
[----:B------:R-:W5:Y:S01]  /*0080*/  LDCU UR5, c[0x0][0x2fc] ;  /* 0x00005f80ff0577ac */ /* 0x000f620008000800 */
[----:B0-----:R-:W-:Y:S01]  /*0090*/  IADD3 R6, P0, PT, R1, UR4, RZ ;  /* 0x0000000401067c10 */ /* 0x001fe2000ff1e0ff */
[----:B----4-:R-:W-:Y:S01]  /*00a0*/  IMAD.U32 R4, RZ, RZ, UR6 ;  /* 0x00000006ff047e24 */ /* 0x010fe2000f8e00ff */
[----:B------:R-:W-:-:S03]  /*00b0*/  MOV R5, UR7 ;  /* 0x0000000700057c02 */ /* 0x000fc60008000f00 */
[----:B-----5:R-:W-:Y:S01]  /*00c0*/  IMAD.X R7, RZ, RZ, UR5, P0 ;  /* 0x00000005ff077e24 */ /* 0x020fe200080e06ff */
[----:B-1----:R2:W-:Y:S07]  /*00d0*/  STL.64 [R1], R8 ;  /* 0x0000000801007387 */ /* 0x0025ee0000100a00 */
[----:B------:R-:W-:-:S07]  /*00e0*/  LEPC R20, `(.L_x_0) ;  /* 0x000000001014794e */ /* 0x000fce0000000000 */
[----:B--23--:R-:W-:Y:S05]  /*00f0*/  CALL.ABS.NOINC R2 ;  /* 0x0000000002007343 */ /* 0x00cfea0003c00000 */
.L_x_0:
[----:B------:R-:W-:Y:S05]  /*0100*/  EXIT ;  /* 0x000000000000794d */ /* 0x000fea0003800000 */
.L_x_1:
[----:B------:R-:W-:-:S00]  /*0110*/  BRA `(.L_x_1) ;  /* 0xfffffffc00fc7947 */ /* 0x000fc0000383ffff */
[----:B------:R-:W-:-:S00]  /*0120*/  NOP ;  /* 0x0000000000007918 */ /* 0x000fc00000000000 */
        /* <DEDUP_REMOVED lines=13> */
.L_x_2:


//--------------------- .nv.global.init           --------------------------
	.section	.nv.global.init,"aw",@progbits
.nv.global.init:
	.type		$str,@object
	.size		$str,(.L_0 - $str)
$str:
        /*0000*/ 	.byte	0x48, 0x65, 0x6c, 0x6c, 0x6f, 0x20, 0x66, 0x72, 0x6f, 0x6d, 0x20, 0x47, 0x50, 0x55, 0x21, 0x20
        /*0010*/ 	.byte	0x62, 0x6c, 0x6f, 0x63, 0x6b, 0x3d, 0x25, 0x64, 0x20, 0x74, 0x68, 0x72, 0x65, 0x61, 0x64, 0x3d
        /*0020*/ 	.byte	0x25, 0x64, 0x0a, 0x00
.L_0:


//--------------------- .nv.shared.reserved.0     --------------------------
	.section	.nv.shared.reserved.0,"aw",@nobits
	.weak		__nv_reservedSMEM_offset_0_alias
	.size		__nv_reservedSMEM_offset_0_alias, 0, 64
	.other		__nv_reservedSMEM_offset_0_alias,@"STO_CUDA_RESERVED_SHARED STV_DEFAULT"
__nv_reservedSMEM_offset_0_alias:
	.zero		0
	.zero		64


//--------------------- .nv.constant0._Z5hellov   --------------------------
	.section	.nv.constant0._Z5hellov,"a",@progbits
	.sectionflags	@""
	.align	4
.nv.constant0._Z5hellov:
	.zero		896


//--------------------- SYMBOLS --------------------------

	.type		.nv.reservedSmem.offset0,@object
	.size		.nv.reservedSmem.offset0,0x4
	.type		vprintf,@function
